//
// Generated by NVIDIA NVVM Compiler
//
// Compiler Build ID: CL-36424714
// Cuda compilation tools, release 13.0, V13.0.88
// Based on NVVM 20.0.0
//

.version 9.0
.target sm_100
.address_size 64

	// .globl	_Z18F_threshold_kernelPfS_
.global .align 4 .b8 x[256];
.global .align 4 .b8 thresh_tile[256];
.global .align 4 .b8 value_tile[256];
.global .align 4 .b8 result[256];

.visible .entry _Z18F_threshold_kernelPfS_(
	.param .u64 .ptr .align 1 _Z18F_threshold_kernelPfS__param_0,
	.param .u64 .ptr .align 1 _Z18F_threshold_kernelPfS__param_1
)
{
	.reg .pred 	%p<4>;
	.reg .b32 	%r<12>;
	.reg .b32 	%f<3>;
	.reg .b64 	%rd<22>;

	ld.param.u64 	%rd1, [_Z18F_threshold_kernelPfS__param_0];
	ld.param.u64 	%rd2, [_Z18F_threshold_kernelPfS__param_1];
	mov.u32 	%r3, %tid.y;
	mov.u32 	%r4, %ctaid.y;
	mov.u32 	%r5, %ntid.y;
	mad.lo.s32 	%r1, %r4, %r5, %r3;
	mov.u32 	%r6, %tid.x;
	mov.u32 	%r7, %ctaid.x;
	mov.u32 	%r8, %ntid.x;
	mad.lo.s32 	%r2, %r7, %r8, %r6;
	setp.gt.u32 	%p1, %r1, 7;
	setp.gt.s32 	%p2, %r2, 7;
	or.pred  	%p3, %p1, %p2;
	@%p3 bra 	$L__BB0_2;
	cvta.to.global.u64 	%rd3, %rd1;
	cvta.to.global.u64 	%rd4, %rd2;
	shl.b32 	%r9, %r1, 3;
	add.s32 	%r10, %r9, %r2;
	mul.wide.s32 	%rd5, %r10, 4;
	add.s64 	%rd6, %rd3, %rd5;
	ld.global.f32 	%f1, [%rd6];
	mul.wide.u32 	%rd7, %r1, 32;
	mov.u64 	%rd8, x;
	add.s64 	%rd9, %rd8, %rd7;
	mul.wide.s32 	%rd10, %r2, 4;
	add.s64 	%rd11, %rd9, %rd10;
	st.global.f32 	[%rd11], %f1;
	mov.u64 	%rd12, thresh_tile;
	add.s64 	%rd13, %rd12, %rd7;
	add.s64 	%rd14, %rd13, %rd10;
	mov.b32 	%r11, 0;
	st.global.u32 	[%rd14], %r11;
	mov.u64 	%rd15, value_tile;
	add.s64 	%rd16, %rd15, %rd7;
	add.s64 	%rd17, %rd16, %rd10;
	st.global.u32 	[%rd17], %r11;
	max.f32 	%f2, %f1, 0f00000000;
	mov.u64 	%rd18, result;
	add.s64 	%rd19, %rd18, %rd7;
	add.s64 	%rd20, %rd19, %rd10;
	st.global.f32 	[%rd20], %f2;
	add.s64 	%rd21, %rd4, %rd5;
	st.global.f32 	[%rd21], %f2;
$L__BB0_2:
	ret;

}


// ===== COMPILED SASS (sm_100) =====

	.target	sm_100

	.elftype	@"ET_EXEC"


//--------------------- .note.nv.tkinfo           --------------------------
	.section	.note.nv.tkinfo,"",@"SHT_NOTE"
	.sectionflags	@"SHF_NOTE_NV_TKINFO"
	.tkinfo
        /*0018*/ 	.word	0x00000002
        /*0030*/ 	.string	""
        /*0030*/ 	.string	"ptxas"
        /*0030*/ 	.string	"Cuda compilation tools, release 13.0, V13.0.88"
        /*0030*/ 	.string	"Build cuda_13.0.r13.0/compiler.36424714_0"
        /*0030*/ 	.string	"-arch sm_100 -m 64 "



//--------------------- .note.nv.cuinfo           --------------------------
	.section	.note.nv.cuinfo,"",@"SHT_NOTE"
	.sectionflags	@"SHF_NOTE_NV_CUINFO"
        /*0018*/ 	.short	0x0002
        /*001a*/ 	.short	0x0064
        /*001c*/ 	.short	0x0082
	.zero		2


//--------------------- .nv.info                  --------------------------
	.section	.nv.info,"",@"SHT_CUDA_INFO"
	.align	4


	//----- nvinfo : EIATTR_REGCOUNT
	.align		4
        /*0000*/ 	.byte	0x04, 0x2f
        /*0002*/ 	.short	(.L_5 - .L_4)
	.align		4
.L_4:
        /*0004*/ 	.word	index@(_Z18F_threshold_kernelPfS_)
        /*0008*/ 	.word	0x00000014


	//----- nvinfo : EIATTR_FRAME_SIZE
	.align		4
.L_5:
        /*000c*/ 	.byte	0x04, 0x11
        /*000e*/ 	.short	(.L_7 - .L_6)
	.align		4
.L_6:
        /*0010*/ 	.word	index@(_Z18F_threshold_kernelPfS_)
        /*0014*/ 	.word	0x00000000


	//----- nvinfo : EIATTR_MIN_STACK_SIZE
	.align		4
.L_7:
        /*0018*/ 	.byte	0x04, 0x12
        /*001a*/ 	.short	(.L_9 - .L_8)
	.align		4
.L_8:
        /*001c*/ 	.word	index@(_Z18F_threshold_kernelPfS_)
        /*0020*/ 	.word	0x00000000
.L_9:


//--------------------- .nv.compat                --------------------------
	.section	.nv.compat,"",@"SHT_CUDA_COMPAT_INFO"
	.align	4
        /*0000*/ 	.byte	0x02, 0x09, 0x00, 0x00, 0x02, 0x02, 0x01, 0x00, 0x02, 0x05, 0x05, 0x00, 0x03, 0x07, 0x01, 0x01
        /*0010*/ 	.byte	0x02, 0x03, 0x00, 0x00, 0x02, 0x06, 0x01, 0x00, 0x04, 0x0b, 0x08, 0x00, 0x09, 0x00, 0x00, 0x00
        /*0020*/ 	.byte	0x00, 0x00, 0x00, 0x00


//--------------------- .nv.info._Z18F_threshold_kernelPfS_ --------------------------
	.section	.nv.info._Z18F_threshold_kernelPfS_,"",@"SHT_CUDA_INFO"
	.sectionflags	@""
	.align	4


	//----- nvinfo : EIATTR_CUDA_API_VERSION
	.align		4
        /*0000*/ 	.byte	0x04, 0x37
        /*0002*/ 	.short	(.L_11 - .L_10)
.L_10:
        /*0004*/ 	.word	0x00000082


	//----- nvinfo : EIATTR_KPARAM_INFO
	.align		4
.L_11:
        /*0008*/ 	.byte	0x04, 0x17
        /*000a*/ 	.short	(.L_13 - .L_12)
.L_12:
        /*000c*/ 	.word	0x00000000
        /*0010*/ 	.short	0x0001
        /*0012*/ 	.short	0x0008
        /*0014*/ 	.byte	0x00, 0xf5, 0x21, 0x00


	//----- nvinfo : EIATTR_KPARAM_INFO
	.align		4
.L_13:
        /*0018*/ 	.byte	0x04, 0x17
        /*001a*/ 	.short	(.L_15 - .L_14)
.L_14:
        /*001c*/ 	.word	0x00000000
        /*0020*/ 	.short	0x0000
        /*0022*/ 	.short	0x0000
        /*0024*/ 	.byte	0x00, 0xf5, 0x21, 0x00


	//----- nvinfo : EIATTR_SPARSE_MMA_MASK
	.align		4
.L_15:
        /*0028*/ 	.byte	0x03, 0x50
        /*002a*/ 	.short	0x0000


	//----- nvinfo : EIATTR_MAXREG_COUNT
	.align		4
        /*002c*/ 	.byte	0x03, 0x1b
        /*002e*/ 	.short	0x00ff


	//----- nvinfo : EIATTR_MERCURY_ISA_VERSION
	.align		4
        /*0030*/ 	.byte	0x03, 0x5f
        /*0032*/ 	.short	0x0101


	//----- nvinfo : EIATTR_VRC_CTA_INIT_COUNT
	.align		4
        /*0034*/ 	.byte	0x02, 0x4a
	.zero		1
	.zero		1


	//----- nvinfo : EIATTR_EXIT_INSTR_OFFSETS
	.align		4
        /*0038*/ 	.byte	0x04, 0x1c
        /*003a*/ 	.short	(.L_17 - .L_16)


	//   ....[0]....
.L_16:
        /*003c*/ 	.word	0x000000b0


	//   ....[1]....
        /*0040*/ 	.word	0x00000250


	//----- nvinfo : EIATTR_CBANK_PARAM_SIZE
	.align		4
.L_17:
        /*0044*/ 	.byte	0x03, 0x19
        /*0046*/ 	.short	0x0010


	//----- nvinfo : EIATTR_PARAM_CBANK
	.align		4
        /*0048*/ 	.byte	0x04, 0x0a
        /*004a*/ 	.short	(.L_19 - .L_18)
	.align		4
.L_18:
        /*004c*/ 	.word	index@(.nv.constant0._Z18F_threshold_kernelPfS_)
        /*0050*/ 	.short	0x0380
        /*0052*/ 	.short	0x0010


	//----- nvinfo : EIATTR_SW_WAR
	.align		4
.L_19:
        /*0054*/ 	.byte	0x04, 0x36
        /*0056*/ 	.short	(.L_21 - .L_20)
.L_20:
        /*0058*/ 	.word	0x00000008
.L_21:


//--------------------- .nv.callgraph             --------------------------
	.section	.nv.callgraph,"",@"SHT_CUDA_CALLGRAPH"
	.align	4
	.sectionentsize	8
	.align		4
        /*0000*/ 	.word	0x00000000
	.align		4
        /*0004*/ 	.word	0xffffffff
	.align		4
        /*0008*/ 	.word	0x00000000
	.align		4
        /*000c*/ 	.word	0xfffffffe
	.align		4
        /*0010*/ 	.word	0x00000000
	.align		4
        /*0014*/ 	.word	0xfffffffd
	.align		4
        /*0018*/ 	.word	0x00000000
	.align		4
        /*001c*/ 	.word	0xfffffffc


//--------------------- .nv.constant4             --------------------------
	.section	.nv.constant4,"a",@progbits
	.align	8
	.align		8
.nv.constant4:
        /*0000*/ 	.dword	x
	.align		8
        /*0008*/ 	.dword	thresh_tile
	.align		8
        /*0010*/ 	.dword	value_tile
	.align		8
        /*0018*/ 	.dword	result


//--------------------- .text._Z18F_threshold_kernelPfS_ --------------------------
	.section	.text._Z18F_threshold_kernelPfS_,"ax",@progbits
	.align	128
        .global         _Z18F_threshold_kernelPfS_
        .type           _Z18F_threshold_kernelPfS_,@function
        .size           _Z18F_threshold_kernelPfS_,(.L_x_1 - _Z18F_threshold_kernelPfS_)
        .other          _Z18F_threshold_kernelPfS_,@"STO_CUDA_ENTRY STV_DEFAULT"
_Z18F_threshold_kernelPfS_:
.text._Z18F_threshold_kernelPfS_:
[----:B------:R-:W-:Y:S01]  /*0000*/  LDC R1, c[0x0][0x37c] ;  /* 0x0000df00ff017b82 */ /* 0x000fe20000000800 */
[----:B------:R-:W0:Y:S07]  /*0010*/  S2R R5, SR_TID.X ;  /* 0x0000000000057919 */ /* 0x000e2e0000002100 */
[----:B------:R-:W1:Y:S01]  /*0020*/  LDC R0, c[0x0][0x364] ;  /* 0x0000d900ff007b82 */ /* 0x000e620000000800 */
[----:B------:R-:W1:Y:S07]  /*0030*/  S2R R17, SR_TID.Y ;  /* 0x0000000000117919 */ /* 0x000e6e0000002200 */
[----:B------:R-:W0:Y:S08]  /*0040*/  S2UR UR5, SR_CTAID.X ;  /* 0x00000000000579c3 */ /* 0x000e300000002500 */
[----:B------:R-:W0:Y:S08]  /*0050*/  LDC R2, c[0x0][0x360] ;  /* 0x0000d800ff027b82 */ /* 0x000e300000000800 */
[----:B------:R-:W1:Y:S01]  /*0060*/  S2UR UR4, SR_CTAID.Y ;  /* 0x00000000000479c3 */ /* 0x000e620000002600 */
[----:B0-----:R-:W-:-:S05]  /*0070*/  IMAD R5, R2, UR5, R5 ;  /* 0x0000000502057c24 */ /* 0x001fca000f8e0205 */
[----:B------:R-:W-:Y:S01]  /*0080*/  ISETP.GT.AND P0, PT, R5, 0x7, PT ;  /* 0x000000070500780c */ /* 0x000fe20003f04270 */
[----:B-1----:R-:W-:-:S05]  /*0090*/  IMAD R17, R0, UR4, R17 ;  /* 0x0000000400117c24 */ /* 0x002fca000f8e0211 */
[----:B------:R-:W-:-:S13]  /*00a0*/  ISETP.GT.U32.OR P0, PT, R17, 0x7, P0 ;  /* 0x000000071100780c */ /* 0x000fda0000704470 */
[----:B------:R-:W-:Y:S05]  /*00b0*/  @P0 EXIT ;  /* 0x000000000000094d */ /* 0x000fea0003800000 */
[----:B------:R-:W0:Y:S01]  /*00c0*/  LDC.64 R6, c[0x0][0x380] ;  /* 0x0000e000ff067b82 */ /* 0x000e220000000a00 */
[----:B------:R-:W1:Y:S01]  /*00d0*/  LDCU.64 UR4, c[0x0][0x358] ;  /* 0x00006b00ff0477ac */ /* 0x000e620008000a00 */
[----:B------:R-:W-:-:S06]  /*00e0*/  LEA R0, R17, R5, 0x3 ;  /* 0x0000000511007211 */ /* 0x000fcc00078e18ff */
[----:B------:R-:W2:Y:S08]  /*00f0*/  LDC.64 R8, c[0x4][RZ] ;  /* 0x01000000ff087b82 */ /* 0x000eb00000000a00 */
[----:B------:R-:W3:Y:S01]  /*0100*/  LDC.64 R10, c[0x4][0x8] ;  /* 0x01000200ff0a7b82 */ /* 0x000ee20000000a00 */
[----:B0-----:R-:W-:-:S07]  /*0110*/  IMAD.WIDE R6, R0, 0x4, R6 ;  /* 0x0000000400067825 */ /* 0x001fce00078e0206 */
[----:B------:R-:W0:Y:S01]  /*0120*/  LDC.64 R12, c[0x4][0x10] ;  /* 0x01000400ff0c7b82 */ /* 0x000e220000000a00 */
[----:B-1----:R-:W4:Y:S01]  /*0130*/  LDG.E R4, desc[UR4][R6.64] ;  /* 0x0000000406047981 */ /* 0x002f22000c1e1900 */
[----:B--2---:R-:W-:-:S06]  /*0140*/  IMAD.WIDE.U32 R8, R17, 0x20, R8 ;  /* 0x0000002011087825 */ /* 0x004fcc00078e0008 */
[----:B------:R-:W1:Y:S01]  /*0150*/  LDC.64 R14, c[0x4][0x18] ;  /* 0x01000600ff0e7b82 */ /* 0x000e620000000a00 */
[----:B------:R-:W-:-:S07]  /*0160*/  IMAD.WIDE R8, R5, 0x4, R8 ;  /* 0x0000000405087825 */ /* 0x000fce00078e0208 */
[----:B------:R-:W2:Y:S01]  /*0170*/  LDC.64 R2, c[0x0][0x388] ;  /* 0x0000e200ff027b82 */ /* 0x000ea20000000a00 */
[----:B---3--:R-:W-:-:S04]  /*0180*/  IMAD.WIDE.U32 R10, R17, 0x20, R10 ;  /* 0x00000020110a7825 */ /* 0x008fc800078e000a */
[----:B------:R-:W-:-:S04]  /*0190*/  IMAD.WIDE R10, R5, 0x4, R10 ;  /* 0x00000004050a7825 */ /* 0x000fc800078e020a */
[----:B0-----:R-:W-:-:S04]  /*01a0*/  IMAD.WIDE.U32 R12, R17, 0x20, R12 ;  /* 0x00000020110c7825 */ /* 0x001fc800078e000c */
[----:B-1----:R-:W-:-:S04]  /*01b0*/  IMAD.WIDE.U32 R14, R17, 0x20, R14 ;  /* 0x00000020110e7825 */ /* 0x002fc800078e000e */
[----:B------:R-:W-:-:S04]  /*01c0*/  IMAD.WIDE R12, R5, 0x4, R12 ;  /* 0x00000004050c7825 */ /* 0x000fc800078e020c */
[----:B------:R-:W-:-:S04]  /*01d0*/  IMAD.WIDE R14, R5, 0x4, R14 ;  /* 0x00000004050e7825 */ /* 0x000fc800078e020e */
[----:B--2---:R-:W-:Y:S01]  /*01e0*/  IMAD.WIDE R2, R0, 0x4, R2 ;  /* 0x0000000400027825 */ /* 0x004fe200078e0202 */
[----:B----4-:R-:W-:Y:S01]  /*01f0*/  FMNMX R5, RZ, R4, !PT ;  /* 0x00000004ff057209 */ /* 0x010fe20007800000 */
[----:B------:R-:W-:Y:S04]  /*0200*/  STG.E desc[UR4][R8.64], R4 ;  /* 0x0000000408007986 */ /* 0x000fe8000c101904 */
[----:B------:R-:W-:Y:S04]  /*0210*/  STG.E desc[UR4][R10.64], RZ ;  /* 0x000000ff0a007986 */ /* 0x000fe8000c101904 */
[----:B------:R-:W-:Y:S04]  /*0220*/  STG.E desc[UR4][R12.64], RZ ;  /* 0x000000ff0c007986 */ /* 0x000fe8000c101904 */
[----:B------:R-:W-:Y:S04]  /*0230*/  STG.E desc[UR4][R14.64], R5 ;  /* 0x000000050e007986 */ /* 0x000fe8000c101904 */
[----:B------:R-:W-:Y:S01]  /*0240*/  STG.E desc[UR4][R2.64], R5 ;  /* 0x0000000502007986 */ /* 0x000fe2000c101904 */
[----:B------:R-:W-:Y:S05]  /*0250*/  EXIT ;  /* 0x000000000000794d */ /* 0x000fea0003800000 */
.L_x_0:
[----:B------:R-:W-:-:S00]  /*0260*/  BRA `(.L_x_0) ;  /* 0xfffffffc00fc7947 */ /* 0x000fc0000383ffff */
[----:B------:R-:W-:-:S00]  /*0270*/  NOP ;  /* 0x0000000000007918 */ /* 0x000fc00000000000 */
        /* <DEDUP_REMOVED lines=8> */
.L_x_1:


//--------------------- .nv.shared.reserved.0     --------------------------
	.section	.nv.shared.reserved.0,"aw",@nobits
	.weak		__nv_reservedSMEM_offset_0_alias
	.size		__nv_reservedSMEM_offset_0_alias, 0, 64
	.other		__nv_reservedSMEM_offset_0_alias,@"STO_CUDA_RESERVED_SHARED STV_DEFAULT"
__nv_reservedSMEM_offset_0_alias:
	.zero		0
	.zero		64


//--------------------- .nv.global                --------------------------
	.section	.nv.global,"aw",@nobits
	.align	4
.nv.global:
	.type		value_tile,@object
	.size		value_tile,(x - value_tile)
value_tile:
	.zero		256
	.type		x,@object
	.size		x,(result - x)
x:
	.zero		256
	.type		result,@object
	.size		result,(thresh_tile - result)
result:
	.zero		256
	.type		thresh_tile,@object
	.size		thresh_tile,(.L_1 - thresh_tile)
thresh_tile:
	.zero		256
.L_1:


//--------------------- .nv.constant0._Z18F_threshold_kernelPfS_ --------------------------
	.section	.nv.constant0._Z18F_threshold_kernelPfS_,"a",@progbits
	.sectionflags	@""
	.align	4
.nv.constant0._Z18F_threshold_kernelPfS_:
	.zero		912


//--------------------- SYMBOLS --------------------------

	.type		.nv.reservedSmem.offset0,@object
	.size		.nv.reservedSmem.offset0,0x4
